	.headerflags	@"EF_CUDA_TEXMODE_UNIFIED EF_CUDA_64BIT_ADDRESS EF_CUDA_SM86 EF_CUDA_VIRTUAL_SM(EF_CUDA_SM86)"
	.elftype	@"ET_EXEC"


//--------------------- .nv.info                  --------------------------
	.section	.nv.info,"",@"SHT_CUDA_INFO"
	.align	4


	//----- nvinfo : EIATTR_REGCOUNT
	.align		4
        /*0000*/ 	.byte	0x04, 0x2f
        /*0002*/ 	.short	(.L_1 - .L_0)
	.align		4
.L_0:
        /*0004*/ 	.word	index@(triton_per_fused__to_copy_mean_pow_13)
        /*0008*/ 	.word	0x0000000d


	//----- nvinfo : EIATTR_MIN_STACK_SIZE
	.align		4
.L_1:
        /*000c*/ 	.byte	0x04, 0x12
        /*000e*/ 	.short	(.L_3 - .L_2)
	.align		4
.L_2:
        /*0010*/ 	.word	index@(triton_per_fused__to_copy_mean_pow_13)
        /*0014*/ 	.word	0x00000000


	//----- nvinfo : EIATTR_FRAME_SIZE
	.align		4
.L_3:
        /*0018*/ 	.byte	0x04, 0x11
        /*001a*/ 	.short	(.L_5 - .L_4)
	.align		4
.L_4:
        /*001c*/ 	.word	index@(triton_per_fused__to_copy_mean_pow_13)
        /*0020*/ 	.word	0x00000000


	//----- nvinfo : EIATTR_MIN_STACK_SIZE
	.align		4
.L_5:
        /*0024*/ 	.byte	0x04, 0x12
        /*0026*/ 	.short	(.L_7 - .L_6)
	.align		4
.L_6:
        /*0028*/ 	.word	index@(triton_per_fused__to_copy_mean_pow_13)
        /*002c*/ 	.word	0x00000000
.L_7:


//--------------------- .nv.info.triton_per_fused__to_copy_mean_pow_13 --------------------------
	.section	.nv.info.triton_per_fused__to_copy_mean_pow_13,"",@"SHT_CUDA_INFO"
	.sectionflags	@""
	.align	4


	//----- nvinfo : EIATTR_CUDA_API_VERSION
	.align		4
        /*0000*/ 	.byte	0x04, 0x37
        /*0002*/ 	.short	(.L_9 - .L_8)
.L_8:
        /*0004*/ 	.word	0x0000007c


	//----- nvinfo : EIATTR_SW2861232_WAR
	.align		4
.L_9:
        /*0008*/ 	.byte	0x01, 0x35
	.zero		2


	//----- nvinfo : EIATTR_PARAM_CBANK
	.align		4
        /*000c*/ 	.byte	0x04, 0x0a
        /*000e*/ 	.short	(.L_11 - .L_10)
	.align		4
.L_10:
        /*0010*/ 	.word	index@(.nv.constant0.triton_per_fused__to_copy_mean_pow_13)
        /*0014*/ 	.short	0x0160
        /*0016*/ 	.short	0x0020


	//----- nvinfo : EIATTR_CBANK_PARAM_SIZE
	.align		4
.L_11:
        /*0018*/ 	.byte	0x03, 0x19
        /*001a*/ 	.short	0x0020


	//----- nvinfo : EIATTR_KPARAM_INFO
	.align		4
        /*001c*/ 	.byte	0x04, 0x17
        /*001e*/ 	.short	(.L_13 - .L_12)
.L_12:
        /*0020*/ 	.word	0x00000000
        /*0024*/ 	.short	0x0004
        /*0026*/ 	.short	0x0018
        /*0028*/ 	.byte	0x00, 0xf4, 0x21, 0x00


	//----- nvinfo : EIATTR_KPARAM_INFO
	.align		4
.L_13:
        /*002c*/ 	.byte	0x04, 0x17
        /*002e*/ 	.short	(.L_15 - .L_14)
.L_14:
        /*0030*/ 	.word	0x00000000
        /*0034*/ 	.short	0x0003
        /*0036*/ 	.short	0x0014
        /*0038*/ 	.byte	0x00, 0xf0, 0x11, 0x00


	//----- nvinfo : EIATTR_KPARAM_INFO
	.align		4
.L_15:
        /*003c*/ 	.byte	0x04, 0x17
        /*003e*/ 	.short	(.L_17 - .L_16)
.L_16:
        /*0040*/ 	.word	0x00000000
        /*0044*/ 	.short	0x0002
        /*0046*/ 	.short	0x0010
        /*0048*/ 	.byte	0x00, 0xf0, 0x11, 0x00


	//----- nvinfo : EIATTR_KPARAM_INFO
	.align		4
.L_17:
        /*004c*/ 	.byte	0x04, 0x17
        /*004e*/ 	.short	(.L_19 - .L_18)
.L_18:
        /*0050*/ 	.word	0x00000000
        /*0054*/ 	.short	0x0001
        /*0056*/ 	.short	0x0008
        /*0058*/ 	.byte	0x00, 0xf4, 0x21, 0x00


	//----- nvinfo : EIATTR_KPARAM_INFO
	.align		4
.L_19:
        /*005c*/ 	.byte	0x04, 0x17
        /*005e*/ 	.short	(.L_21 - .L_20)
.L_20:
        /*0060*/ 	.word	0x00000000
        /*0064*/ 	.short	0x0000
        /*0066*/ 	.short	0x0000
        /*0068*/ 	.byte	0x00, 0xf4, 0x21, 0x00


	//----- nvinfo : EIATTR_MAXREG_COUNT
	.align		4
.L_21:
        /*006c*/ 	.byte	0x03, 0x1b
        /*006e*/ 	.short	0x00ff


	//----- nvinfo : EIATTR_COOP_GROUP_MASK_REGIDS
	.align		4
        /*0070*/ 	.byte	0x04, 0x29
        /*0072*/ 	.short	(.L_23 - .L_22)


	//   ....[0]....
.L_22:
        /*0074*/ 	.word	0xffffffff


	//   ....[1]....
        /*0078*/ 	.word	0xffffffff


	//   ....[2]....
        /*007c*/ 	.word	0xffffffff


	//   ....[3]....
        /*0080*/ 	.word	0xffffffff


	//----- nvinfo : EIATTR_COOP_GROUP_INSTR_OFFSETS
	.align		4
.L_23:
        /*0084*/ 	.byte	0x04, 0x28
        /*0086*/ 	.short	(.L_25 - .L_24)


	//   ....[0]....
.L_24:
        /*0088*/ 	.word	0x000001e0


	//   ....[1]....
        /*008c*/ 	.word	0x00000200


	//   ....[2]....
        /*0090*/ 	.word	0x00000220


	//   ....[3]....
        /*0094*/ 	.word	0x00000240


	//----- nvinfo : EIATTR_EXIT_INSTR_OFFSETS
	.align		4
.L_25:
        /*0098*/ 	.byte	0x04, 0x1c
        /*009a*/ 	.short	(.L_27 - .L_26)


	//   ....[0]....
.L_26:
        /*009c*/ 	.word	0x00000280


	//   ....[1]....
        /*00a0*/ 	.word	0x000002f0


	//----- nvinfo : EIATTR_REQNTID
	.align		4
.L_27:
        /*00a4*/ 	.byte	0x04, 0x10
        /*00a6*/ 	.short	(.L_29 - .L_28)
.L_28:
        /*00a8*/ 	.word	0x00000080
        /*00ac*/ 	.word	0x00000001
        /*00b0*/ 	.word	0x00000001
.L_29:


//--------------------- .nv.callgraph             --------------------------
	.section	.nv.callgraph,"",@"SHT_CUDA_CALLGRAPH"
	.align	4
	.sectionentsize	8
	.align		4
        /*0000*/ 	.word	0x00000000
	.align		4
        /*0004*/ 	.word	0xffffffff
	.align		4
        /*0008*/ 	.word	0x00000000
	.align		4
        /*000c*/ 	.word	0xfffffffe
	.align		4
        /*0010*/ 	.word	0x00000000
	.align		4
        /*0014*/ 	.word	0xfffffffd
	.align		4
        /*0018*/ 	.word	0x00000000
	.align		4
        /*001c*/ 	.word	0xfffffffc


//--------------------- .nv.rel.action            --------------------------
	.section	.nv.rel.action,"",@"SHT_CUDA_RELOCINFO"
	.align	8
	.sectionentsize	8
        /*0000*/ 	.byte	0x73, 0x00, 0x00, 0x00, 0x00, 0x00, 0x00, 0x00, 0x00, 0x00, 0x00, 0x11, 0x25, 0x00, 0x05, 0x36


//--------------------- .nv.constant0.triton_per_fused__to_copy_mean_pow_13 --------------------------
	.section	.nv.constant0.triton_per_fused__to_copy_mean_pow_13,"a",@progbits
	.sectionflags	@""
	.align	4
.nv.constant0.triton_per_fused__to_copy_mean_pow_13:
	.zero		384


//--------------------- .text.triton_per_fused__to_copy_mean_pow_13 --------------------------
	.section	.text.triton_per_fused__to_copy_mean_pow_13,"ax",@progbits
	.sectionflags	@"SHF_BARRIERS=1"
	.sectioninfo	@"SHI_REGISTERS=13"
	.align	128
        .global         triton_per_fused__to_copy_mean_pow_13
        .type           triton_per_fused__to_copy_mean_pow_13,@function
        .size           triton_per_fused__to_copy_mean_pow_13,(.L_x_1 - triton_per_fused__to_copy_mean_pow_13)
        .other          triton_per_fused__to_copy_mean_pow_13,@"STO_CUDA_ENTRY STV_DEFAULT"
triton_per_fused__to_copy_mean_pow_13:
.text.triton_per_fused__to_copy_mean_pow_13:
[----:B------:R-:W-:Y:S02]  /*0000*/  MOV R1, c[0x0][0x28] ;  /* 0x00000a0000017a02 */ /* 0x000fe40000000f00 */
[----:B------:R-:W0:Y:S01]  /*0010*/  S2R R0, SR_TID.X ;  /* 0x0000000000007919 */ /* 0x000e220000002100 */
[----:B------:R-:W-:-:S03]  /*0020*/  ULDC.64 UR4, c[0x0][0x118] ;  /* 0x0000460000047ab9 */ /* 0x000fc60000000a00 */
[----:B------:R-:W1:Y:S01]  /*0030*/  S2R R3, SR_CTAID.X ;  /* 0x0000000000037919 */ /* 0x000e620000002500 */
[----:B0-----:R-:W-:Y:S01]  /*0040*/  SHF.R.U32.HI R2, RZ, 0x4, R0 ;  /* 0x00000004ff027819 */ /* 0x001fe20000011600 */
[----:B-1----:R-:W-:-:S03]  /*0050*/  IMAD.SHL.U32 R3, R3, 0x8, RZ ;  /* 0x0000000803037824 */ /* 0x002fc600078e00ff */
[----:B------:R-:W-:-:S04]  /*0060*/  SGXT.U32 R2, R2, 0x3 ;  /* 0x000000030202781a */ /* 0x000fc80000000000 */
[----:B------:R-:W-:-:S05]  /*0070*/  LOP3.LUT R4, R2, R3, RZ, 0xfc, !PT ;  /* 0x0000000302047212 */ /* 0x000fca00078efcff */
[----:B------:R-:W-:-:S05]  /*0080*/  IMAD.HI R5, R4, 0x2aaaaaab, RZ ;  /* 0x2aaaaaab04057827 */ /* 0x000fca00078e02ff */
[----:B------:R-:W-:-:S04]  /*0090*/  SHF.R.S32.HI R6, RZ, 0x1, R5 ;  /* 0x00000001ff067819 */ /* 0x000fc80000011405 */
[----:B------:R-:W-:Y:S02]  /*00a0*/  LEA.HI R7, R5, R6, RZ, 0x1 ;  /* 0x0000000605077211 */ /* 0x000fe400078f08ff */
[----:B------:R-:W-:-:S03]  /*00b0*/  SHF.L.U32 R5, R0, 0x2, RZ ;  /* 0x0000000200057819 */ /* 0x000fc600000006ff */
[----:B------:R-:W-:Y:S01]  /*00c0*/  IMAD R4, R7, -0xc, R4 ;  /* 0xfffffff407047824 */ /* 0x000fe200078e0204 */
[----:B------:R-:W-:-:S05]  /*00d0*/  LOP3.LUT R5, R5, 0x3c, RZ, 0xc0, !PT ;  /* 0x0000003c05057812 */ /* 0x000fca00078ec0ff */
[----:B------:R-:W-:Y:S01]  /*00e0*/  IMAD R4, R4, 0x40, R5 ;  /* 0x0000004004047824 */ /* 0x000fe200078e0205 */
[----:B------:R-:W-:-:S03]  /*00f0*/  MOV R5, 0x2 ;  /* 0x0000000200057802 */ /* 0x000fc60000000f00 */
[----:B------:R-:W-:-:S04]  /*0100*/  IMAD R4, R7, 0x900, R4 ;  /* 0x0000090007047824 */ /* 0x000fc800078e0204 */
[----:B------:R-:W-:-:S06]  /*0110*/  IMAD.WIDE R4, R4, R5, c[0x0][0x160] ;  /* 0x0000580004047625 */ /* 0x000fcc00078e0205 */
[----:B------:R-:W2:Y:S01]  /*0120*/  LDG.E.64 R4, [R4.64] ;  /* 0x0000000404047981 */ /* 0x000ea2000c1e1b00 */
[----:B------:R-:W-:Y:S02]  /*0130*/  LOP3.LUT P0, RZ, R0, 0x78, RZ, 0xc0, !PT ;  /* 0x0000007800ff7812 */ /* 0x000fe4000780c0ff */
[C---:B--2---:R-:W-:Y:S01]  /*0140*/  PRMT R6, R4.reuse, 0x7632, R6 ;  /* 0x0000763204067816 */ /* 0x044fe20000000006 */
[----:B------:R-:W-:Y:S01]  /*0150*/  IMAD.U32 R8, R5, 0x10000, RZ ;  /* 0x0001000005087824 */ /* 0x000fe200078e00ff */
[----:B------:R-:W-:-:S03]  /*0160*/  SHF.L.U32 R7, R4, 0x10, RZ ;  /* 0x0000001004077819 */ /* 0x000fc600000006ff */
[----:B------:R-:W-:-:S04]  /*0170*/  IMAD.U32 R6, R6, 0x10000, RZ ;  /* 0x0001000006067824 */ /* 0x000fc800078e00ff */
[----:B------:R-:W-:Y:S01]  /*0180*/  FMUL R10, R6, R6 ;  /* 0x00000006060a7220 */ /* 0x000fe20000400000 */
[----:B------:R-:W-:-:S03]  /*0190*/  PRMT R6, R5, 0x7632, R6 ;  /* 0x0000763205067816 */ /* 0x000fc60000000006 */
[----:B------:R-:W-:Y:S01]  /*01a0*/  FFMA R7, R7, R7, R10 ;  /* 0x0000000707077223 */ /* 0x000fe2000000000a */
[----:B------:R-:W-:-:S03]  /*01b0*/  SHF.L.U32 R6, R6, 0x10, RZ ;  /* 0x0000001006067819 */ /* 0x000fc600000006ff */
[----:B------:R-:W-:-:S04]  /*01c0*/  FFMA R7, R8, R8, R7 ;  /* 0x0000000808077223 */ /* 0x000fc80000000007 */
[----:B------:R-:W-:-:S05]  /*01d0*/  FFMA R7, R6, R6, R7 ;  /* 0x0000000606077223 */ /* 0x000fca0000000007 */
[----:B------:R-:W0:Y:S02]  /*01e0*/  SHFL.BFLY PT, R4, R7, 0x8, 0x1f ;  /* 0x0d001f0007047f89 */ /* 0x000e2400000e0000 */
[----:B0-----:R-:W-:-:S05]  /*01f0*/  FADD R4, R7, R4 ;  /* 0x0000000407047221 */ /* 0x001fca0000000000 */
[----:B------:R-:W0:Y:S02]  /*0200*/  SHFL.BFLY PT, R5, R4, 0x4, 0x1f ;  /* 0x0c801f0004057f89 */ /* 0x000e2400000e0000 */
[----:B0-----:R-:W-:-:S05]  /*0210*/  FADD R5, R4, R5 ;  /* 0x0000000504057221 */ /* 0x001fca0000000000 */
[----:B------:R-:W0:Y:S02]  /*0220*/  SHFL.BFLY PT, R6, R5, 0x2, 0x1f ;  /* 0x0c401f0005067f89 */ /* 0x000e2400000e0000 */
[----:B0-----:R-:W-:-:S05]  /*0230*/  FADD R6, R5, R6 ;  /* 0x0000000605067221 */ /* 0x001fca0000000000 */
[----:B------:R-:W0:Y:S02]  /*0240*/  SHFL.BFLY PT, R9, R6, 0x1, 0x1f ;  /* 0x0c201f0006097f89 */ /* 0x000e2400000e0000 */
[----:B0-----:R-:W-:-:S05]  /*0250*/  FADD R9, R6, R9 ;  /* 0x0000000906097221 */ /* 0x001fca0000000000 */
[----:B------:R0:W-:Y:S04]  /*0260*/  STS [R2.X4], R9 ;  /* 0x0000000902007388 */ /* 0x0001e80000004800 */
[----:B------:R-:W-:Y:S06]  /*0270*/  BAR.SYNC.DEFER_BLOCKING 0x0 ;  /* 0x0000000000007b1d */ /* 0x000fec0000010000 */
[----:B------:R-:W-:Y:S05]  /*0280*/  @P0 EXIT ;  /* 0x000000000000094d */ /* 0x000fea0003800000 */
[----:B0-----:R-:W-:Y:S02]  /*0290*/  LOP3.LUT R4, R0, 0x7, RZ, 0xc0, !PT ;  /* 0x0000000700047812 */ /* 0x001fe400078ec0ff */
[----:B------:R-:W-:-:S02]  /*02a0*/  MOV R2, 0x4 ;  /* 0x0000000400027802 */ /* 0x000fc40000000f00 */
[----:B------:R-:W-:Y:S01]  /*02b0*/  LOP3.LUT R3, R3, 0x7, R0, 0xf8, !PT ;  /* 0x0000000703037812 */ /* 0x000fe200078ef800 */
[----:B------:R-:W0:Y:S04]  /*02c0*/  LDS R5, [R4.X4] ;  /* 0x0000000004057984 */ /* 0x000e280000004800 */
[----:B------:R-:W-:-:S05]  /*02d0*/  IMAD.WIDE R2, R3, R2, c[0x0][0x168] ;  /* 0x00005a0003027625 */ /* 0x000fca00078e0202 */
[----:B0-----:R-:W-:Y:S01]  /*02e0*/  STG.E [R2.64], R5 ;  /* 0x0000000502007986 */ /* 0x001fe2000c101904 */
[----:B------:R-:W-:Y:S05]  /*02f0*/  EXIT ;  /* 0x000000000000794d */ /* 0x000fea0003800000 */
.L_x_0:
[----:B------:R-:W-:-:S00]  /*0300*/  BRA `(.L_x_0) ;  /* 0xfffffff000007947 */ /* 0x000fc0000383ffff */
[----:B------:R-:W-:-:S00]  /*0310*/  NOP ;  /* 0x0000000000007918 */ /* 0x000fc00000000000 */
        /* <DEDUP_REMOVED lines=14> */
.L_x_1:


//--------------------- .nv.shared.triton_per_fused__to_copy_mean_pow_13 --------------------------
	.section	.nv.shared.triton_per_fused__to_copy_mean_pow_13,"aw",@nobits
	.sectionflags	@""
	.align	16
